	.headerflags	@"EF_CUDA_TEXMODE_UNIFIED EF_CUDA_64BIT_ADDRESS EF_CUDA_ACCELERATORS EF_CUDA_SM90 EF_CUDA_VIRTUAL_SM(EF_CUDA_SM90)"
	.elftype	@"ET_EXEC"


//--------------------- .nv.info                  --------------------------
	.section	.nv.info,"",@"SHT_CUDA_INFO"
	.align	4


	//----- nvinfo : EIATTR_REGCOUNT
	.align		4
        /*0000*/ 	.byte	0x04, 0x2f
        /*0002*/ 	.short	(.L_1 - .L_0)
	.align		4
.L_0:
        /*0004*/ 	.word	index@(triton_poi_fused_relu_threshold_backward_20)
        /*0008*/ 	.word	0x00000020


	//----- nvinfo : EIATTR_MIN_STACK_SIZE
	.align		4
.L_1:
        /*000c*/ 	.byte	0x04, 0x12
        /*000e*/ 	.short	(.L_3 - .L_2)
	.align		4
.L_2:
        /*0010*/ 	.word	index@(triton_poi_fused_relu_threshold_backward_20)
        /*0014*/ 	.word	0x00000000


	//----- nvinfo : EIATTR_FRAME_SIZE
	.align		4
.L_3:
        /*0018*/ 	.byte	0x04, 0x11
        /*001a*/ 	.short	(.L_5 - .L_4)
	.align		4
.L_4:
        /*001c*/ 	.word	index@(triton_poi_fused_relu_threshold_backward_20)
        /*0020*/ 	.word	0x00000000


	//----- nvinfo : EIATTR_MIN_STACK_SIZE
	.align		4
.L_5:
        /*0024*/ 	.byte	0x04, 0x12
        /*0026*/ 	.short	(.L_7 - .L_6)
	.align		4
.L_6:
        /*0028*/ 	.word	index@(triton_poi_fused_relu_threshold_backward_20)
        /*002c*/ 	.word	0x00000000
.L_7:


//--------------------- .nv.info.triton_poi_fused_relu_threshold_backward_20 --------------------------
	.section	.nv.info.triton_poi_fused_relu_threshold_backward_20,"",@"SHT_CUDA_INFO"
	.sectionflags	@""
	.align	4


	//----- nvinfo : EIATTR_CUDA_API_VERSION
	.align		4
        /*0000*/ 	.byte	0x04, 0x37
        /*0002*/ 	.short	(.L_9 - .L_8)
.L_8:
        /*0004*/ 	.word	0x0000007c


	//----- nvinfo : EIATTR_KPARAM_INFO
	.align		4
.L_9:
        /*0008*/ 	.byte	0x04, 0x17
        /*000a*/ 	.short	(.L_11 - .L_10)
.L_10:
        /*000c*/ 	.word	0x00000000
        /*0010*/ 	.short	0x0004
        /*0012*/ 	.short	0x001c
        /*0014*/ 	.byte	0x00, 0xf0, 0x11, 0x00


	//----- nvinfo : EIATTR_KPARAM_INFO
	.align		4
.L_11:
        /*0018*/ 	.byte	0x04, 0x17
        /*001a*/ 	.short	(.L_13 - .L_12)
.L_12:
        /*001c*/ 	.word	0x00000000
        /*0020*/ 	.short	0x0003
        /*0022*/ 	.short	0x0018
        /*0024*/ 	.byte	0x00, 0xf0, 0x11, 0x00


	//----- nvinfo : EIATTR_KPARAM_INFO
	.align		4
.L_13:
        /*0028*/ 	.byte	0x04, 0x17
        /*002a*/ 	.short	(.L_15 - .L_14)
.L_14:
        /*002c*/ 	.word	0x00000000
        /*0030*/ 	.short	0x0002
        /*0032*/ 	.short	0x0010
        /*0034*/ 	.byte	0x00, 0xf4, 0x21, 0x00


	//----- nvinfo : EIATTR_KPARAM_INFO
	.align		4
.L_15:
        /*0038*/ 	.byte	0x04, 0x17
        /*003a*/ 	.short	(.L_17 - .L_16)
.L_16:
        /*003c*/ 	.word	0x00000000
        /*0040*/ 	.short	0x0001
        /*0042*/ 	.short	0x0008
        /*0044*/ 	.byte	0x00, 0xf4, 0x21, 0x00


	//----- nvinfo : EIATTR_KPARAM_INFO
	.align		4
.L_17:
        /*0048*/ 	.byte	0x04, 0x17
        /*004a*/ 	.short	(.L_19 - .L_18)
.L_18:
        /*004c*/ 	.word	0x00000000
        /*0050*/ 	.short	0x0000
        /*0052*/ 	.short	0x0000
        /*0054*/ 	.byte	0x00, 0xf4, 0x21, 0x00


	//----- nvinfo : EIATTR_SPARSE_MMA_MASK
	.align		4
.L_19:
        /*0058*/ 	.byte	0x03, 0x50
        /*005a*/ 	.short	0x0000


	//----- nvinfo : EIATTR_MAXREG_COUNT
	.align		4
        /*005c*/ 	.byte	0x03, 0x1b
        /*005e*/ 	.short	0x00ff


	//----- nvinfo : EIATTR_EXIT_INSTR_OFFSETS
	.align		4
        /*0060*/ 	.byte	0x04, 0x1c
        /*0062*/ 	.short	(.L_21 - .L_20)


	//   ....[0]....
.L_20:
        /*0064*/ 	.word	0x00001070


	//   ....[1]....
        /*0068*/ 	.word	0x00001090


	//----- nvinfo : EIATTR_REQNTID
	.align		4
.L_21:
        /*006c*/ 	.byte	0x04, 0x10
        /*006e*/ 	.short	(.L_23 - .L_22)
.L_22:
        /*0070*/ 	.word	0x00000100
        /*0074*/ 	.word	0x00000001
        /*0078*/ 	.word	0x00000001


	//----- nvinfo : EIATTR_CBANK_PARAM_SIZE
	.align		4
.L_23:
        /*007c*/ 	.byte	0x03, 0x19
        /*007e*/ 	.short	0x0020


	//----- nvinfo : EIATTR_PARAM_CBANK
	.align		4
        /*0080*/ 	.byte	0x04, 0x0a
        /*0082*/ 	.short	(.L_25 - .L_24)
	.align		4
.L_24:
        /*0084*/ 	.word	index@(.nv.constant0.triton_poi_fused_relu_threshold_backward_20)
        /*0088*/ 	.short	0x0210
        /*008a*/ 	.short	0x0020


	//----- nvinfo : EIATTR_SW_WAR
	.align		4
.L_25:
        /*008c*/ 	.byte	0x04, 0x36
        /*008e*/ 	.short	(.L_27 - .L_26)
.L_26:
        /*0090*/ 	.word	0x00000008
.L_27:


//--------------------- .nv.callgraph             --------------------------
	.section	.nv.callgraph,"",@"SHT_CUDA_CALLGRAPH"
	.align	4
	.sectionentsize	8
	.align		4
        /*0000*/ 	.word	0x00000000
	.align		4
        /*0004*/ 	.word	0xffffffff
	.align		4
        /*0008*/ 	.word	0x00000000
	.align		4
        /*000c*/ 	.word	0xfffffffe
	.align		4
        /*0010*/ 	.word	0x00000000
	.align		4
        /*0014*/ 	.word	0xfffffffd
	.align		4
        /*0018*/ 	.word	0x00000000
	.align		4
        /*001c*/ 	.word	0xfffffffc


//--------------------- .text.triton_poi_fused_relu_threshold_backward_20 --------------------------
	.section	.text.triton_poi_fused_relu_threshold_backward_20,"ax",@progbits
	.sectionflags	@"SHF_BARRIERS=1"
	.align	128
        .global         triton_poi_fused_relu_threshold_backward_20
        .type           triton_poi_fused_relu_threshold_backward_20,@function
        .size           triton_poi_fused_relu_threshold_backward_20,(.L_x_1 - triton_poi_fused_relu_threshold_backward_20)
        .other          triton_poi_fused_relu_threshold_backward_20,@"STO_CUDA_ENTRY STV_DEFAULT"
triton_poi_fused_relu_threshold_backward_20:
.text.triton_poi_fused_relu_threshold_backward_20:
[----:B------:R-:W0:Y:S01]  /*0000*/  LDC R1, c[0x0][0x28] ;  /* 0x00000a00ff017b82 */ /* 0x000e220000000800 */
[----:B------:R-:W1:Y:S07]  /*0010*/  S2R R6, SR_CTAID.Y ;  /* 0x0000000000067919 */ /* 0x000e6e0000002600 */
[----:B------:R-:W2:Y:S01]  /*0020*/  LDC.64 R2, c[0x0][0x210] ;  /* 0x00008400ff027b82 */ /* 0x000ea20000000a00 */
[----:B------:R-:W-:Y:S02]  /*0030*/  CS2R R12, SRZ ;  /* 0x00000000000c7805 */ /* 0x000fe4000001ff00 */
[----:B------:R-:W-:Y:S01]  /*0040*/  CS2R R14, SRZ ;  /* 0x00000000000e7805 */ /* 0x000fe2000001ff00 */
[----:B------:R-:W3:Y:S01]  /*0050*/  S2R R20, SR_TID.X ;  /* 0x0000000000147919 */ /* 0x000ee20000002100 */
[----:B------:R-:W-:Y:S01]  /*0060*/  ULDC.64 UR6, c[0x0][0x208] ;  /* 0x0000820000067ab9 */ /* 0x000fe20000000a00 */
[----:B------:R-:W4:Y:S01]  /*0070*/  S2R R24, SR_CTAID.X ;  /* 0x0000000000187919 */ /* 0x000f220000002500 */
[----:B-1----:R-:W-:-:S02]  /*0080*/  IMAD.SHL.U32 R21, R6, 0x40, RZ ;  /* 0x0000004006157824 */ /* 0x002fc400078e00ff */
[----:B---3--:R-:W-:Y:S01]  /*0090*/  IMAD.SHL.U32 R0, R20, 0x10, RZ ;  /* 0x0000001014007824 */ /* 0x008fe200078e00ff */
[----:B------:R-:W-:Y:S01]  /*00a0*/  SHF.R.U32.HI R25, RZ, 0x2, R20 ;  /* 0x00000002ff197819 */ /* 0x000fe20000011614 */
[----:B----4-:R-:W-:-:S03]  /*00b0*/  IMAD.SHL.U32 R24, R24, 0x40, RZ ;  /* 0x0000004018187824 */ /* 0x010fc600078e00ff */
[----:B------:R-:W-:Y:S02]  /*00c0*/  LOP3.LUT R9, R21, 0x30, R0, 0xf8, !PT ;  /* 0x0000003015097812 */ /* 0x000fe400078ef800 */
[----:B------:R-:W-:Y:S02]  /*00d0*/  SGXT.U32 R25, R25, 0x6 ;  /* 0x000000061919781a */ /* 0x000fe40000000000 */
[----:B------:R-:W-:Y:S02]  /*00e0*/  SHF.R.S32.HI R0, RZ, 0x1f, R9 ;  /* 0x0000001fff007819 */ /* 0x000fe40000011409 */
[----:B------:R-:W-:Y:S02]  /*00f0*/  LOP3.LUT R8, R24, R25, RZ, 0xfc, !PT ;  /* 0x0000001918087212 */ /* 0x000fe400078efcff */
[----:B------:R-:W-:Y:S02]  /*0100*/  LEA.HI R0, R0, R9, RZ, 0x7 ;  /* 0x0000000900007211 */ /* 0x000fe400078f38ff */
[----:B------:R-:W-:-:S03]  /*0110*/  ISETP.GE.AND P0, PT, R8, 0x40, PT ;  /* 0x000000400800780c */ /* 0x000fc60003f06270 */
[C---:B------:R-:W-:Y:S01]  /*0120*/  IMAD.SHL.U32 R4, R0.reuse, 0x40, RZ ;  /* 0x0000004000047824 */ /* 0x040fe200078e00ff */
[----:B------:R-:W-:Y:S02]  /*0130*/  LOP3.LUT R0, R0, 0xffffff80, RZ, 0xc0, !PT ;  /* 0xffffff8000007812 */ /* 0x000fe400078ec0ff */
[----:B------:R-:W-:Y:S02]  /*0140*/  ISETP.LT.AND P0, PT, R9, 0x200, !P0 ;  /* 0x000002000900780c */ /* 0x000fe40004701270 */
[----:B------:R-:W-:-:S05]  /*0150*/  LOP3.LUT R5, R4, 0xffffe000, RZ, 0xc0, !PT ;  /* 0xffffe00004057812 */ /* 0x000fca00078ec0ff */
[----:B------:R-:W-:Y:S01]  /*0160*/  IMAD R8, R8, 0x80, R5 ;  /* 0x0000008008087824 */ /* 0x000fe200078e0205 */
[----:B------:R-:W-:-:S04]  /*0170*/  SHF.R.S32.HI R10, RZ, 0x19, R6 ;  /* 0x00000019ff0a7819 */ /* 0x000fc80000011406 */
[----:B------:R-:W-:Y:S02]  /*0180*/  IADD3 R0, R8, R9, -R0 ;  /* 0x0000000908007210 */ /* 0x000fe40007ffe800 */
[----:B------:R-:W-:Y:S02]  /*0190*/  SGXT R10, R10, 0x1 ;  /* 0x000000010a0a781a */ /* 0x000fe40000000200 */
[----:B------:R-:W-:Y:S01]  /*01a0*/  LOP3.LUT R7, R9, 0x4, RZ, 0xfc, !PT ;  /* 0x0000000409077812 */ /* 0x000fe200078efcff */
[----:B--2---:R-:W-:-:S03]  /*01b0*/  IMAD.WIDE R4, R0, 0x4, R2 ;  /* 0x0000000400047825 */ /* 0x004fc600078e0202 */
[-C--:B------:R-:W-:Y:S02]  /*01c0*/  LEA.HI R6, R10, R7.reuse, RZ, 0x7 ;  /* 0x000000070a067211 */ /* 0x080fe400078f38ff */
[----:B------:R1:W2:Y:S01]  /*01d0*/  @P0 LDG.E.EL.128 R12, desc[UR6][R4.64] ;  /* 0x00000006040c0981 */ /* 0x0002a2000c2e1d00 */
[----:B------:R-:W-:Y:S02]  /*01e0*/  CS2R R16, SRZ ;  /* 0x0000000000107805 */ /* 0x000fe4000001ff00 */
[----:B------:R-:W-:Y:S02]  /*01f0*/  LOP3.LUT R6, R6, 0xffffff80, RZ, 0xc0, !PT ;  /* 0xffffff8006067812 */ /* 0x000fe400078ec0ff */
[----:B------:R-:W-:Y:S02]  /*0200*/  CS2R R18, SRZ ;  /* 0x0000000000127805 */ /* 0x000fe4000001ff00 */
[----:B------:R-:W-:Y:S02]  /*0210*/  IADD3 R27, R8, R7, -R6 ;  /* 0x00000007081b7210 */ /* 0x000fe40007ffe806 */
[----:B-1----:R-:W-:-:S03]  /*0220*/  LOP3.LUT R5, R9, 0x8, RZ, 0xfc, !PT ;  /* 0x0000000809057812 */ /* 0x002fc600078efcff */
[----:B------:R-:W-:Y:S01]  /*0230*/  IMAD.WIDE R26, R27, 0x4, R2 ;  /* 0x000000041b1a7825 */ /* 0x000fe200078e0202 */
[----:B------:R-:W-:-:S04]  /*0240*/  LEA.HI R4, R10, R5, RZ, 0x7 ;  /* 0x000000050a047211 */ /* 0x000fc800078f38ff */
[----:B------:R1:W3:Y:S01]  /*0250*/  @P0 LDG.E.EL.128 R16, desc[UR6][R26.64] ;  /* 0x000000061a100981 */ /* 0x0002e2000c2e1d00 */
[----:B------:R-:W-:Y:S02]  /*0260*/  CS2R R6, SRZ ;  /* 0x0000000000067805 */ /* 0x000fe4000001ff00 */
[----:B------:R-:W-:-:S04]  /*0270*/  LOP3.LUT R4, R4, 0xffffff80, RZ, 0xc0, !PT ;  /* 0xffffff8004047812 */ /* 0x000fc800078ec0ff */
[----:B------:R-:W-:Y:S02]  /*0280*/  IADD3 R23, R8, R5, -R4 ;  /* 0x0000000508177210 */ /* 0x000fe40007ffe804 */
[----:B------:R-:W-:Y:S02]  /*0290*/  CS2R R4, SRZ ;  /* 0x0000000000047805 */ /* 0x000fe4000001ff00 */
[----:B------:R-:W-:Y:S01]  /*02a0*/  LOP3.LUT R9, R9, 0xc, RZ, 0xfc, !PT ;  /* 0x0000000c09097812 */ /* 0x000fe200078efcff */
[----:B------:R-:W-:-:S03]  /*02b0*/  IMAD.WIDE R22, R23, 0x4, R2 ;  /* 0x0000000417167825 */ /* 0x000fc600078e0202 */
[----:B------:R-:W-:Y:S02]  /*02c0*/  LEA.HI R10, R10, R9, RZ, 0x7 ;  /* 0x000000090a0a7211 */ /* 0x000fe400078f38ff */
[----:B------:R-:W4:Y:S02]  /*02d0*/  @P0 LDG.E.EL.128 R4, desc[UR6][R22.64] ;  /* 0x0000000616040981 */ /* 0x000f24000c2e1d00 */
[----:B------:R-:W-:-:S04]  /*02e0*/  LOP3.LUT R10, R10, 0xffffff80, RZ, 0xc0, !PT ;  /* 0xffffff800a0a7812 */ /* 0x000fc800078ec0ff */
[----:B------:R-:W-:Y:S02]  /*02f0*/  IADD3 R9, R8, R9, -R10 ;  /* 0x0000000908097210 */ /* 0x000fe40007ffe80a */
[----:B------:R-:W-:-:S03]  /*0300*/  CS2R R10, SRZ ;  /* 0x00000000000a7805 */ /* 0x000fc6000001ff00 */
[----:B------:R-:W-:Y:S01]  /*0310*/  IMAD.WIDE R2, R9, 0x4, R2 ;  /* 0x0000000409027825 */ /* 0x000fe200078e0202 */
[----:B------:R-:W-:-:S06]  /*0320*/  CS2R R8, SRZ ;  /* 0x0000000000087805 */ /* 0x000fcc000001ff00 */
[----:B------:R5:W4:Y:S01]  /*0330*/  @P0 LDG.E.EL.128 R8, desc[UR6][R2.64] ;  /* 0x0000000602080981 */ /* 0x000b22000c2e1d00 */
[----:B------:R-:W5:Y:S01]  /*0340*/  S2UR UR5, SR_CgaCtaId ;  /* 0x00000000000579c3 */ /* 0x000f620000008800 */
[----:B-1----:R-:W-:Y:S01]  /*0350*/  IMAD.SHL.U32 R26, R20, 0x400, RZ ;  /* 0x00000400141a7824 */ /* 0x002fe200078e00ff */
[----:B------:R-:W-:-:S04]  /*0360*/  UMOV UR4, 0x400 ;  /* 0x0000040000047882 */ /* 0x000fc80000000000 */
[----:B------:R-:W-:-:S04]  /*0370*/  LOP3.LUT R26, R26, 0xc00, RZ, 0xc0, !PT ;  /* 0x00000c001a1a7812 */ /* 0x000fc800078ec0ff */
[C---:B------:R-:W-:Y:S02]  /*0380*/  LOP3.LUT R25, R26.reuse, R25, RZ, 0xfc, !PT ;  /* 0x000000191a197212 */ /* 0x040fe400078efcff */
[C---:B0----5:R-:W-:Y:S02]  /*0390*/  LOP3.LUT R2, R26.reuse, 0x40, RZ, 0xfc, !PT ;  /* 0x000000401a027812 */ /* 0x061fe400078efcff */
[C---:B------:R-:W-:Y:S02]  /*03a0*/  LOP3.LUT R3, R26.reuse, 0x80, RZ, 0xfc, !PT ;  /* 0x000000801a037812 */ /* 0x040fe400078efcff */
[----:B------:R-:W-:Y:S01]  /*03b0*/  LOP3.LUT R29, R26, 0x380, RZ, 0xfc, !PT ;  /* 0x000003801a1d7812 */ /* 0x000fe200078efcff */
[----:B------:R-:W-:-:S06]  /*03c0*/  UPRMT UR4, UR5, 0x654, UR4 ;  /* 0x0000065405047896 */ /* 0x000fcc0008000004 */
[----:B------:R-:W-:Y:S02]  /*03d0*/  LEA.HI R22, R26, UR4, RZ, 0x1c ;  /* 0x000000041a167c11 */ /* 0x000fe4000f8fe0ff */
[----:B------:R-:W-:Y:S02]  /*03e0*/  LEA.HI R2, R2, UR4, RZ, 0x1c ;  /* 0x0000000402027c11 */ /* 0x000fe4000f8fe0ff */
[----:B------:R-:W-:Y:S01]  /*03f0*/  LEA.HI R29, R29, UR4, RZ, 0x1c ;  /* 0x000000041d1d7c11 */ /* 0x000fe2000f8fe0ff */
[C---:B------:R-:W-:Y:S02]  /*0400*/  IMAD R23, R25.reuse, 0x4, R22 ;  /* 0x0000000419177824 */ /* 0x040fe400078e0216 */
[C---:B------:R-:W-:Y:S02]  /*0410*/  IMAD R2, R25.reuse, 0x4, R2 ;  /* 0x0000000419027824 */ /* 0x040fe400078e0202 */
[----:B------:R-:W-:Y:S01]  /*0420*/  IMAD R29, R25, 0x4, R29 ;  /* 0x00000004191d7824 */ /* 0x000fe200078e021d */
[----:B--2---:R-:W-:-:S02]  /*0430*/  FSETP.GEU.AND P1, PT, R12, RZ, PT ;  /* 0x000000ff0c00720b */ /* 0x004fc40003f2e000 */
[----:B------:R-:W-:Y:S02]  /*0440*/  FSETP.GEU.AND P2, PT, R14, RZ, PT ;  /* 0x000000ff0e00720b */ /* 0x000fe40003f4e000 */
[----:B------:R-:W-:Y:S02]  /*0450*/  FSEL R22, R12, RZ, P1 ;  /* 0x000000ff0c167208 */ /* 0x000fe40000800000 */
[----:B------:R-:W-:Y:S02]  /*0460*/  LEA.HI R12, R3, UR4, RZ, 0x1c ;  /* 0x00000004030c7c11 */ /* 0x000fe4000f8fe0ff */
[----:B------:R-:W-:Y:S01]  /*0470*/  FSETP.GEU.AND P1, PT, R13, RZ, PT ;  /* 0x000000ff0d00720b */ /* 0x000fe20003f2e000 */
[----:B------:R0:W-:Y:S02]  /*0480*/  STS [R23], R22 ;  /* 0x0000001617007388 */ /* 0x0001e40000000800 */
[----:B------:R-:W-:Y:S01]  /*0490*/  IMAD R3, R25, 0x4, R12 ;  /* 0x0000000419037824 */ /* 0x000fe200078e020c */
[----:B------:R-:W-:-:S02]  /*04a0*/  FSEL R13, R13, RZ, P1 ;  /* 0x000000ff0d0d7208 */ /* 0x000fc40000800000 */
[----:B------:R-:W-:Y:S02]  /*04b0*/  FSEL R12, R14, RZ, P2 ;  /* 0x000000ff0e0c7208 */ /* 0x000fe40001000000 */
[C---:B------:R-:W-:Y:S01]  /*04c0*/  LOP3.LUT R14, R26.reuse, 0xc0, RZ, 0xfc, !PT ;  /* 0x000000c01a0e7812 */ /* 0x040fe200078efcff */
[----:B------:R1:W-:Y:S01]  /*04d0*/  STS [R2+0x100], R13 ;  /* 0x0001000d02007388 */ /* 0x0003e20000000800 */
[----:B------:R-:W-:Y:S02]  /*04e0*/  FSETP.GEU.AND P1, PT, R15, RZ, PT ;  /* 0x000000ff0f00720b */ /* 0x000fe40003f2e000 */
[----:B0-----:R-:W-:Y:S01]  /*04f0*/  LOP3.LUT R23, R26, 0x100, RZ, 0xfc, !PT ;  /* 0x000001001a177812 */ /* 0x001fe200078efcff */
[----:B------:R0:W-:Y:S01]  /*0500*/  STS [R3+0x200], R12 ;  /* 0x0002000c03007388 */ /* 0x0001e20000000800 */
[----:B------:R-:W-:Y:S02]  /*0510*/  LEA.HI R14, R14, UR4, RZ, 0x1c ;  /* 0x000000040e0e7c11 */ /* 0x000fe4000f8fe0ff */
[----:B------:R-:W-:-:S02]  /*0520*/  LEA.HI R28, R23, UR4, RZ, 0x1c ;  /* 0x00000004171c7c11 */ /* 0x000fc4000f8fe0ff */
[----:B---3--:R-:W-:Y:S01]  /*0530*/  FSETP.GEU.AND P2, PT, R16, RZ, PT ;  /* 0x000000ff1000720b */ /* 0x008fe20003f4e000 */
[C---:B------:R-:W-:Y:S01]  /*0540*/  IMAD R14, R25.reuse, 0x4, R14 ;  /* 0x00000004190e7824 */ /* 0x040fe200078e020e */
[C---:B-1----:R-:W-:Y:S01]  /*0550*/  LOP3.LUT R2, R26.reuse, 0x140, RZ, 0xfc, !PT ;  /* 0x000001401a027812 */ /* 0x042fe200078efcff */
[----:B------:R-:W-:Y:S01]  /*0560*/  IMAD R23, R25, 0x4, R28 ;  /* 0x0000000419177824 */ /* 0x000fe200078e021c */
[----:B------:R-:W-:Y:S02]  /*0570*/  FSEL R15, R15, RZ, P1 ;  /* 0x000000ff0f0f7208 */ /* 0x000fe40000800000 */
[----:B0-----:R-:W-:Y:S02]  /*0580*/  LOP3.LUT R3, R26, 0x180, RZ, 0xfc, !PT ;  /* 0x000001801a037812 */ /* 0x001fe400078efcff */
[----:B------:R-:W-:Y:S01]  /*0590*/  LEA.HI R2, R2, UR4, RZ, 0x1c ;  /* 0x0000000402027c11 */ /* 0x000fe2000f8fe0ff */
[----:B------:R0:W-:Y:S01]  /*05a0*/  STS [R14+0x300], R15 ;  /* 0x0003000f0e007388 */ /* 0x0001e20000000800 */
[----:B------:R-:W-:-:S02]  /*05b0*/  FSEL R16, R16, RZ, P2 ;  /* 0x000000ff10107208 */ /* 0x000fc40001000000 */
[----:B------:R-:W-:Y:S02]  /*05c0*/  FSETP.GEU.AND P1, PT, R17, RZ, PT ;  /* 0x000000ff1100720b */ /* 0x000fe40003f2e000 */
[C---:B------:R-:W-:Y:S01]  /*05d0*/  FSETP.GEU.AND P2, PT, R18.reuse, RZ, PT ;  /* 0x000000ff1200720b */ /* 0x040fe20003f4e000 */
[----:B------:R1:W-:Y:S01]  /*05e0*/  STS [R23+0x400], R16 ;  /* 0x0004001017007388 */ /* 0x0003e20000000800 */
[----:B------:R-:W-:Y:S01]  /*05f0*/  LEA.HI R28, R3, UR4, RZ, 0x1c ;  /* 0x00000004031c7c11 */ /* 0x000fe2000f8fe0ff */
[----:B------:R-:W-:Y:S01]  /*0600*/  IMAD R3, R25, 0x4, R2 ;  /* 0x0000000419037824 */ /* 0x000fe200078e0202 */
[----:B------:R-:W-:Y:S02]  /*0610*/  FSEL R2, R17, RZ, P1 ;  /* 0x000000ff11027208 */ /* 0x000fe40000800000 */
[----:B0-----:R-:W-:Y:S01]  /*0620*/  FSEL R14, R18, RZ, P2 ;  /* 0x000000ff120e7208 */ /* 0x001fe20001000000 */
[----:B------:R-:W-:Y:S01]  /*0630*/  IMAD R27, R25, 0x4, R28 ;  /* 0x00000004191b7824 */ /* 0x000fe200078e021c */
[----:B------:R-:W-:Y:S01]  /*0640*/  LOP3.LUT R17, R26, 0x1c0, RZ, 0xfc, !PT ;  /* 0x000001c01a117812 */ /* 0x000fe200078efcff */
[----:B------:R0:W-:Y:S01]  /*0650*/  STS [R3+0x500], R2 ;  /* 0x0005000203007388 */ /* 0x0001e20000000800 */
[----:B----4-:R-:W-:-:S02]  /*0660*/  FSETP.GEU.AND P2, PT, R4, RZ, PT ;  /* 0x000000ff0400720b */ /* 0x010fc40003f4e000 */
[----:B-1----:R-:W-:Y:S01]  /*0670*/  LOP3.LUT R23, R26, 0x200, RZ, 0xfc, !PT ;  /* 0x000002001a177812 */ /* 0x002fe200078efcff */
[----:B------:R-:W-:Y:S01]  /*0680*/  STS [R27+0x600], R14 ;  /* 0x0006000e1b007388 */ /* 0x000fe20000000800 */
[----:B------:R-:W-:Y:S02]  /*0690*/  LEA.HI R18, R17, UR4, RZ, 0x1c ;  /* 0x0000000411127c11 */ /* 0x000fe4000f8fe0ff */
[----:B------:R-:W-:Y:S02]  /*06a0*/  FSETP.GEU.AND P1, PT, R19, RZ, PT ;  /* 0x000000ff1300720b */ /* 0x000fe40003f2e000 */
[----:B------:R-:W-:Y:S01]  /*06b0*/  LEA.HI R28, R23, UR4, RZ, 0x1c ;  /* 0x00000004171c7c11 */ /* 0x000fe2000f8fe0ff */
[C---:B------:R-:W-:Y:S01]  /*06c0*/  IMAD R18, R25.reuse, 0x4, R18 ;  /* 0x0000000419127824 */ /* 0x040fe200078e0212 */
[----:B0-----:R-:W-:Y:S02]  /*06d0*/  FSEL R3, R4, RZ, P2 ;  /* 0x000000ff04037208 */ /* 0x001fe40001000000 */
[----:B------:R-:W-:Y:S01]  /*06e0*/  LOP3.LUT R4, R26, 0x240, RZ, 0xfc, !PT ;  /* 0x000002401a047812 */ /* 0x000fe200078efcff */
[----:B------:R-:W-:Y:S01]  /*06f0*/  IMAD R28, R25, 0x4, R28 ;  /* 0x00000004191c7824 */ /* 0x000fe200078e021c */
[----:B------:R-:W-:-:S02]  /*0700*/  FSEL R23, R19, RZ, P1 ;  /* 0x000000ff13177208 */ /* 0x000fc40000800000 */
[----:B------:R-:W-:Y:S02]  /*0710*/  LOP3.LUT R17, R26, 0x280, RZ, 0xfc, !PT ;  /* 0x000002801a117812 */ /* 0x000fe400078efcff */
[----:B------:R-:W-:Y:S01]  /*0720*/  LEA.HI R4, R4, UR4, RZ, 0x1c ;  /* 0x0000000404047c11 */ /* 0x000fe2000f8fe0ff */
[----:B------:R0:W-:Y:S01]  /*0730*/  STS [R18+0x700], R23 ;  /* 0x0007001712007388 */ /* 0x0001e20000000800 */
[----:B------:R-:W-:Y:S02]  /*0740*/  FSETP.GEU.AND P1, PT, R5, RZ, PT ;  /* 0x000000ff0500720b */ /* 0x000fe40003f2e000 */
[----:B------:R-:W-:Y:S01]  /*0750*/  LEA.HI R19, R17, UR4, RZ, 0x1c ;  /* 0x0000000411137c11 */ /* 0x000fe2000f8fe0ff */
[----:B------:R1:W-:Y:S01]  /*0760*/  STS [R28+0x800], R3 ;  /* 0x000800031c007388 */ /* 0x0003e20000000800 */
[----:B------:R-:W-:Y:S01]  /*0770*/  IMAD R17, R25, 0x4, R4 ;  /* 0x0000000419117824 */ /* 0x000fe200078e0204 */
[----:B------:R-:W-:Y:S02]  /*0780*/  FSEL R4, R5, RZ, P1 ;  /* 0x000000ff05047208 */ /* 0x000fe40000800000 */
[C---:B------:R-:W-:Y:S01]  /*0790*/  LOP3.LUT R5, R26.reuse, 0x3c0, RZ, 0xfc, !PT ;  /* 0x000003c01a057812 */ /* 0x040fe200078efcff */
[----:B------:R-:W-:Y:S01]  /*07a0*/  IMAD R19, R25, 0x4, R19 ;  /* 0x0000000419137824 */ /* 0x000fe200078e0213 */
[----:B0-----:R-:W-:Y:S01]  /*07b0*/  LOP3.LUT R18, R26, 0x2c0, RZ, 0xfc, !PT ;  /* 0x000002c01a127812 */ /* 0x001fe200078efcff */
[----:B------:R0:W-:Y:S01]  /*07c0*/  STS [R17+0x900], R4 ;  /* 0x0009000411007388 */ /* 0x0001e20000000800 */
[----:B------:R-:W-:-:S02]  /*07d0*/  FSETP.GEU.AND P1, PT, R7, RZ, PT ;  /* 0x000000ff0700720b */ /* 0x000fc40003f2e000 */
[----:B-1----:R-:W-:Y:S02]  /*07e0*/  LOP3.LUT R28, R26, 0x340, RZ, 0xfc, !PT ;  /* 0x000003401a1c7812 */ /* 0x002fe400078efcff */
[----:B------:R-:W-:Y:S02]  /*07f0*/  FSETP.GEU.AND P2, PT, R6, RZ, PT ;  /* 0x000000ff0600720b */ /* 0x000fe40003f4e000 */
[----:B------:R-:W-:Y:S02]  /*0800*/  LOP3.LUT R27, R26, 0x300, RZ, 0xfc, !PT ;  /* 0x000003001a1b7812 */ /* 0x000fe400078efcff */
[----:B------:R-:W-:Y:S02]  /*0810*/  LEA.HI R18, R18, UR4, RZ, 0x1c ;  /* 0x0000000412127c11 */ /* 0x000fe4000f8fe0ff */
[----:B------:R-:W-:Y:S02]  /*0820*/  LEA.HI R28, R28, UR4, RZ, 0x1c ;  /* 0x000000041c1c7c11 */ /* 0x000fe4000f8fe0ff */
[----:B------:R-:W-:Y:S01]  /*0830*/  LEA.HI R5, R5, UR4, RZ, 0x1c ;  /* 0x0000000405057c11 */ /* 0x000fe2000f8fe0ff */
[----:B------:R-:W-:Y:S01]  /*0840*/  IMAD R18, R25, 0x4, R18 ;  /* 0x0000000419127824 */ /* 0x000fe200078e0212 */
[----:B------:R-:W-:-:S02]  /*0850*/  FSEL R7, R7, RZ, P1 ;  /* 0x000000ff07077208 */ /* 0x000fc40000800000 */
[----:B------:R-:W-:Y:S02]  /*0860*/  FSEL R6, R6, RZ, P2 ;  /* 0x000000ff06067208 */ /* 0x000fe40001000000 */
[----:B------:R-:W-:Y:S02]  /*0870*/  FSETP.GEU.AND P1, PT, R9, RZ, PT ;  /* 0x000000ff0900720b */ /* 0x000fe40003f2e000 */
[C---:B------:R-:W-:Y:S01]  /*0880*/  FSETP.GEU.AND P2, PT, R8.reuse, RZ, PT ;  /* 0x000000ff0800720b */ /* 0x040fe20003f4e000 */
[----:B------:R1:W-:Y:S01]  /*0890*/  STS [R19+0xa00], R6 ;  /* 0x000a000613007388 */ /* 0x0003e20000000800 */
[----:B------:R-:W-:Y:S01]  /*08a0*/  LEA.HI R26, R27, UR4, RZ, 0x1c ;  /* 0x000000041b1a7c11 */ /* 0x000fe2000f8fe0ff */
[----:B------:R-:W-:Y:S01]  /*08b0*/  IMAD R27, R25, 0x4, R28 ;  /* 0x00000004191b7824 */ /* 0x000fe200078e021c */
[----:B0-----:R-:W-:Y:S01]  /*08c0*/  FSEL R17, R9, RZ, P1 ;  /* 0x000000ff09117208 */ /* 0x001fe20000800000 */
[C---:B------:R-:W-:Y:S01]  /*08d0*/  IMAD R28, R25.reuse, 0x4, R5 ;  /* 0x00000004191c7824 */ /* 0x040fe200078e0205 */
[----:B------:R-:W-:Y:S01]  /*08e0*/  FSEL R5, R8, RZ, P2 ;  /* 0x000000ff08057208 */ /* 0x000fe20001000000 */
[----:B------:R-:W-:Y:S01]  /*08f0*/  IMAD R26, R25, 0x4, R26 ;  /* 0x00000004191a7824 */ /* 0x000fe200078e021a */
[----:B------:R-:W-:Y:S01]  /*0900*/  FSETP.GEU.AND P1, PT, R10, RZ, PT ;  /* 0x000000ff0a00720b */ /* 0x000fe20003f2e000 */
[----:B------:R0:W-:Y:S01]  /*0910*/  STS [R18+0xb00], R7 ;  /* 0x000b000712007388 */ /* 0x0001e20000000800 */
[C---:B------:R-:W-:Y:S01]  /*0920*/  FSETP.GEU.AND P2, PT, R11.reuse, RZ, PT ;  /* 0x000000ff0b00720b */ /* 0x040fe20003f4e000 */
[----:B------:R-:W-:Y:S01]  /*0930*/  IMAD.SHL.U32 R9, R20, 0x4, RZ ;  /* 0x0000000414097824 */ /* 0x000fe200078e00ff */
[----:B------:R-:W-:Y:S01]  /*0940*/  SHF.R.U32.HI R8, RZ, 0x2, R20 ;  /* 0x00000002ff087819 */ /* 0x000fe20000011614 */
[----:B------:R-:W-:Y:S01]  /*0950*/  STS [R26+0xc00], R5 ;  /* 0x000c00051a007388 */ /* 0x000fe20000000800 */
[----:B-1----:R-:W-:-:S02]  /*0960*/  FSEL R19, R11, RZ, P2 ;  /* 0x000000ff0b137208 */ /* 0x002fc40001000000 */
[----:B------:R-:W-:Y:S01]  /*0970*/  LOP3.LUT R8, R8, 0x3c, RZ, 0xc0, !PT ;  /* 0x0000003c08087812 */ /* 0x000fe200078ec0ff */
[----:B------:R1:W-:Y:S01]  /*0980*/  STS [R27+0xd00], R17 ;  /* 0x000d00111b007388 */ /* 0x0003e20000000800 */
[----:B------:R-:W-:Y:S02]  /*0990*/  LOP3.LUT R25, R24, 0x3c, R9, 0xf8, !PT ;  /* 0x0000003c18197812 */ /* 0x000fe400078ef809 */
[----:B0-----:R-:W-:Y:S02]  /*09a0*/  FSEL R18, R10, RZ, P1 ;  /* 0x000000ff0a127208 */ /* 0x001fe40000800000 */
[----:B------:R-:W-:Y:S01]  /*09b0*/  LOP3.LUT R24, R9, 0x3fc, RZ, 0xc0, !PT ;  /* 0x000003fc09187812 */ /* 0x000fe200078ec0ff */
[----:B------:R-:W-:Y:S01]  /*09c0*/  VIADD R9, R8, UR4 ;  /* 0x0000000408097c36 */ /* 0x000fe20008000000 */
[----:B------:R-:W-:Y:S01]  /*09d0*/  SHF.R.U32.HI R20, RZ, 0x4, R20 ;  /* 0x00000004ff147819 */ /* 0x000fe20000011614 */
[----:B------:R0:W-:Y:S01]  /*09e0*/  STS [R29+0xe00], R18 ;  /* 0x000e00121d007388 */ /* 0x0001e20000000800 */
[----:B------:R-:W-:Y:S01]  /*09f0*/  FSETP.GTU.AND P3, PT, R13, RZ, PT ;  /* 0x000000ff0d00720b */ /* 0x000fe20003f6c000 */
[----:B------:R-:W-:Y:S01]  /*0a00*/  IMAD R11, R24, 0x4, R9 ;  /* 0x00000004180b7824 */ /* 0x000fe200078e0209 */
[----:B-1----:R-:W1:Y:S01]  /*0a10*/  LDC.64 R26, c[0x0][0x218] ;  /* 0x00008600ff1a7b82 */ /* 0x002e620000000a00 */
[----:B------:R1:W-:Y:S01]  /*0a20*/  STS [R28+0xf00], R19 ;  /* 0x000f00131c007388 */ /* 0x0003e20000000800 */
[----:B------:R-:W-:-:S02]  /*0a30*/  SGXT.U32 R20, R20, 0x4 ;  /* 0x000000041414781a */ /* 0x000fc40000000000 */
[----:B------:R-:W-:-:S04]  /*0a40*/  LOP3.LUT R13, R24, 0x400, RZ, 0xfc, !PT ;  /* 0x00000400180d7812 */ /* 0x000fc800078efcff */
[----:B------:R-:W-:Y:S01]  /*0a50*/  BAR.SYNC.DEFER_BLOCKING 0x0 ;  /* 0x0000000000007b1d */ /* 0x000fe20000010000 */
[----:B------:R-:W-:Y:S02]  /*0a60*/  LOP3.LUT R21, R21, R20, RZ, 0xfc, !PT ;  /* 0x0000001415157212 */ /* 0x000fe400078efcff */
[----:B------:R-:W-:Y:S02]  /*0a70*/  ISETP.GE.AND P1, PT, R25, 0x40, PT ;  /* 0x000000401900780c */ /* 0x000fe40003f26270 */
[----:B------:R-:W-:Y:S01]  /*0a80*/  SHF.R.U32.HI R13, RZ, 0x4, R13 ;  /* 0x00000004ff0d7819 */ /* 0x000fe2000001160d */
[C---:B0-----:R-:W-:Y:S01]  /*0a90*/  IMAD R29, R21.reuse, 0x40, R25 ;  /* 0x00000040151d7824 */ /* 0x041fe200078e0219 */
[----:B------:R-:W-:Y:S02]  /*0aa0*/  ISETP.LT.AND P4, PT, R21, 0x200, !P1 ;  /* 0x000002001500780c */ /* 0x000fe40004f81270 */
[----:B------:R-:W-:Y:S02]  /*0ab0*/  LOP3.LUT R13, R13, 0x7c, RZ, 0xc0, !PT ;  /* 0x0000007c0d0d7812 */ /* 0x000fe400078ec0ff */
[----:B------:R-:W-:-:S02]  /*0ac0*/  FSETP.GTU.AND P2, PT, R22, RZ, PT ;  /* 0x000000ff1600720b */ /* 0x000fc40003f4c000 */
[----:B------:R-:W-:Y:S01]  /*0ad0*/  LOP3.LUT R22, R24, 0x800, RZ, 0xfc, !PT ;  /* 0x0000080018167812 */ /* 0x000fe200078efcff */
[----:B------:R-:W-:-:S04]  /*0ae0*/  VIADD R13, R13, UR4 ;  /* 0x000000040d0d7c36 */ /* 0x000fc80008000000 */
[----:B------:R-:W-:Y:S02]  /*0af0*/  IMAD R20, R24, 0x4, R13 ;  /* 0x0000000418147824 */ /* 0x000fe400078e020d */
[----:B-1----:R-:W-:Y:S01]  /*0b00*/  IMAD.WIDE R28, R29, 0x4, R26 ;  /* 0x000000041d1c7825 */ /* 0x002fe200078e021a */
[----:B------:R-:W-:Y:S04]  /*0b10*/  LDS R8, [R11] ;  /* 0x000000000b087984 */ /* 0x000fe80000000800 */
[----:B------:R-:W-:Y:S04]  /*0b20*/  LDS R9, [R11+0x4] ;  /* 0x000004000b097984 */ /* 0x000fe80000000800 */
[----:B------:R-:W-:Y:S04]  /*0b30*/  LDS R10, [R11+0x8] ;  /* 0x000008000b0a7984 */ /* 0x000fe80000000800 */
[----:B------:R-:W0:Y:S04]  /*0b40*/  LDS R11, [R11+0xc] ;  /* 0x00000c000b0b7984 */ /* 0x000e280000000800 */
[----:B0-----:R0:W-:Y:S01]  /*0b50*/  @P4 STG.E.128 desc[UR6][R28.64], R8 ;  /* 0x000000081c004986 */ /* 0x0011e2000c101d06 */
[----:B------:R-:W-:-:S02]  /*0b60*/  FSETP.GTU.AND P4, PT, R12, RZ, PT ;  /* 0x000000ff0c00720b */ /* 0x000fc40003f8c000 */
[----:B------:R-:W-:Y:S01]  /*0b70*/  LOP3.LUT R12, R21, 0x10, RZ, 0xfc, !PT ;  /* 0x00000010150c7812 */ /* 0x000fe200078efcff */
[----:B------:R-:W-:Y:S03]  /*0b80*/  LDS R8, [R20+0x1000] ;  /* 0x0010000014087984 */ /* 0x000fe60000000800 */
[C---:B------:R-:W-:Y:S01]  /*0b90*/  ISETP.LT.AND P5, PT, R12.reuse, 0x200, !P1 ;  /* 0x000002000c00780c */ /* 0x040fe20004fa1270 */
[----:B------:R-:W-:Y:S01]  /*0ba0*/  LDS R9, [R20+0x1004] ;  /* 0x0010040014097984 */ /* 0x000fe20000000800 */
[----:B------:R-:W-:-:S03]  /*0bb0*/  IMAD R13, R12, 0x40, R25 ;  /* 0x000000400c0d7824 */ /* 0x000fc600078e0219 */
[----:B------:R-:W-:Y:S01]  /*0bc0*/  LDS R10, [R20+0x1008] ;  /* 0x00100800140a7984 */ /* 0x000fe20000000800 */
[----:B------:R-:W-:-:S03]  /*0bd0*/  IMAD.WIDE R12, R13, 0x4, R26 ;  /* 0x000000040d0c7825 */ /* 0x000fc600078e021a */
[----:B------:R1:W2:Y:S01]  /*0be0*/  LDS R11, [R20+0x100c] ;  /* 0x00100c00140b7984 */ /* 0x0002a20000000800 */
[----:B0-----:R-:W-:Y:S02]  /*0bf0*/  LOP3.LUT R28, R24, 0xc00, RZ, 0xfc, !PT ;  /* 0x00000c00181c7812 */ /* 0x001fe400078efcff */
[----:B------:R-:W-:Y:S02]  /*0c00*/  SEL R29, RZ, 0x1, P4 ;  /* 0x00000001ff1d7807 */ /* 0x000fe40002000000 */
[----:B------:R-:W-:Y:S02]  /*0c10*/  SHF.R.U32.HI R28, RZ, 0x4, R28 ;  /* 0x00000004ff1c7819 */ /* 0x000fe4000001161c */
[----:B------:R-:W-:Y:S02]  /*0c20*/  FSETP.GTU.AND P4, PT, R14, RZ, PT ;  /* 0x000000ff0e00720b */ /* 0x000fe40003f8c000 */
[----:B------:R-:W-:Y:S02]  /*0c30*/  LOP3.LUT R28, R28, 0xfc, RZ, 0xc0, !PT ;  /* 0x000000fc1c1c7812 */ /* 0x000fe400078ec0ff */
[----:B-1----:R-:W-:-:S04]  /*0c40*/  LOP3.LUT R20, R21, 0x20, RZ, 0xfc, !PT ;  /* 0x0000002015147812 */ /* 0x002fc800078efcff */
[C---:B------:R-:W-:Y:S01]  /*0c50*/  ISETP.LT.AND P6, PT, R20.reuse, 0x200, !P1 ;  /* 0x000002001400780c */ /* 0x040fe20004fc1270 */
[----:B--2---:R0:W-:Y:S01]  /*0c60*/  @P5 STG.E.128 desc[UR6][R12.64], R8 ;  /* 0x000000080c005986 */ /* 0x0041e2000c101d06 */
[----:B------:R-:W-:Y:S02]  /*0c70*/  FSETP.GTU.AND P5, PT, R15, RZ, PT ;  /* 0x000000ff0f00720b */ /* 0x000fe40003fac000 */
[----:B------:R-:W-:Y:S02]  /*0c80*/  SHF.R.U32.HI R15, RZ, 0x4, R22 ;  /* 0x00000004ff0f7819 */ /* 0x000fe40000011616 */
[----:B------:R-:W-:Y:S01]  /*0c90*/  LOP3.LUT R22, R21, 0x30, RZ, 0xfc, !PT ;  /* 0x0000003015167812 */ /* 0x000fe200078efcff */
[--C-:B------:R-:W-:Y:S01]  /*0ca0*/  IMAD R21, R20, 0x40, R25.reuse ;  /* 0x0000004014157824 */ /* 0x100fe200078e0219 */
[----:B------:R-:W-:Y:S02]  /*0cb0*/  LOP3.LUT R15, R15, 0xbc, RZ, 0xc0, !PT ;  /* 0x000000bc0f0f7812 */ /* 0x000fe400078ec0ff */
[C---:B------:R-:W-:Y:S01]  /*0cc0*/  ISETP.LT.AND P1, PT, R22.reuse, 0x200, !P1 ;  /* 0x000002001600780c */ /* 0x040fe20004f21270 */
[----:B------:R-:W-:Y:S01]  /*0cd0*/  IMAD R25, R22, 0x40, R25 ;  /* 0x0000004016197824 */ /* 0x000fe200078e0219 */
[----:B------:R-:W-:Y:S01]  /*0ce0*/  SEL R22, RZ, 0x1, P3 ;  /* 0x00000001ff167807 */ /* 0x000fe20001800000 */
[----:B------:R-:W-:Y:S01]  /*0cf0*/  VIADD R15, R15, UR4 ;  /* 0x000000040f0f7c36 */ /* 0x000fe20008000000 */
[----:B------:R-:W-:-:S02]  /*0d00*/  FSETP.GTU.AND P3, PT, R23, RZ, PT ;  /* 0x000000ff1700720b */ /* 0x000fc40003f6c000 */
[----:B------:R-:W-:Y:S02]  /*0d10*/  SEL R20, RZ, 0x1, P5 ;  /* 0x00000001ff147807 */ /* 0x000fe40002800000 */
[----:B------:R-:W-:Y:S01]  /*0d20*/  FSETP.GTU.AND P5, PT, R16, RZ, PT ;  /* 0x000000ff1000720b */ /* 0x000fe20003fac000 */
[----:B0-----:R-:W-:Y:S01]  /*0d30*/  VIADD R9, R28, UR4 ;  /* 0x000000041c097c36 */ /* 0x001fe20008000000 */
[----:B------:R-:W-:Y:S01]  /*0d40*/  SEL R23, RZ, 0x1, P2 ;  /* 0x00000001ff177807 */ /* 0x000fe20001000000 */
[----:B------:R-:W-:Y:S01]  /*0d50*/  IMAD R28, R24, 0x4, R15 ;  /* 0x00000004181c7824 */ /* 0x000fe200078e020f */
[----:B------:R-:W-:Y:S01]  /*0d60*/  FSETP.GTU.AND P2, PT, R2, RZ, PT ;  /* 0x000000ff0200720b */ /* 0x000fe20003f4c000 */
[----:B------:R-:W-:Y:S01]  /*0d70*/  IMAD R24, R24, 0x4, R9 ;  /* 0x0000000418187824 */ /* 0x000fe200078e0209 */
[----:B------:R-:W-:Y:S01]  /*0d80*/  SEL R2, RZ, 0x1, P3 ;  /* 0x00000001ff027807 */ /* 0x000fe20001800000 */
[----:B------:R-:W-:Y:S01]  /*0d90*/  ULDC.64 UR4, c[0x0][0x220] ;  /* 0x0000880000047ab9 */ /* 0x000fe20000000a00 */
[----:B------:R-:W-:Y:S01]  /*0da0*/  LDS R8, [R28+0x2000] ;  /* 0x002000001c087984 */ /* 0x000fe20000000800 */
[----:B------:R-:W-:-:S02]  /*0db0*/  PRMT R16, R29, 0x3340, R20 ;  /* 0x000033401d107816 */ /* 0x000fc40000000014 */
[----:B------:R-:W-:Y:S01]  /*0dc0*/  FSETP.GTU.AND P3, PT, R7, RZ, PT ;  /* 0x000000ff0700720b */ /* 0x000fe20003f6c000 */
[----:B------:R-:W-:Y:S01]  /*0dd0*/  LDS R9, [R28+0x2004] ;  /* 0x002004001c097984 */ /* 0x000fe20000000800 */
[----:B------:R-:W-:Y:S02]  /*0de0*/  SEL R7, RZ, 0x1, P4 ;  /* 0x00000001ff077807 */ /* 0x000fe40002000000 */
[----:B------:R-:W-:Y:S01]  /*0df0*/  SEL R29, RZ, 0x1, P5 ;  /* 0x00000001ff1d7807 */ /* 0x000fe20002800000 */
[----:B------:R-:W-:Y:S01]  /*0e00*/  LDS R10, [R28+0x2008] ;  /* 0x002008001c0a7984 */ /* 0x000fe20000000800 */
[----:B------:R-:W-:Y:S02]  /*0e10*/  FSETP.GTU.AND P5, PT, R6, RZ, PT ;  /* 0x000000ff0600720b */ /* 0x000fe40003fac000 */
[----:B------:R-:W-:Y:S01]  /*0e20*/  FSETP.GTU.AND P4, PT, R4, RZ, PT ;  /* 0x000000ff0400720b */ /* 0x000fe20003f8c000 */
[----:B------:R-:W0:Y:S01]  /*0e30*/  LDS R11, [R28+0x200c] ;  /* 0x00200c001c0b7984 */ /* 0x000e220000000800 */
[----:B------:R-:W-:-:S02]  /*0e40*/  SEL R20, RZ, 0x1, P2 ;  /* 0x00000001ff147807 */ /* 0x000fc40001000000 */
[----:B------:R-:W-:Y:S01]  /*0e50*/  FSETP.GTU.AND P2, PT, R3, RZ, PT ;  /* 0x000000ff0300720b */ /* 0x000fe20003f4c000 */
[----:B------:R-:W-:Y:S01]  /*0e60*/  LDS R12, [R24+0x3000] ;  /* 0x00300000180c7984 */ /* 0x000fe20000000800 */
[----:B------:R-:W-:Y:S02]  /*0e70*/  SEL R4, RZ, 0x1, P5 ;  /* 0x00000001ff047807 */ /* 0x000fe40002800000 */
[----:B------:R-:W-:Y:S01]  /*0e80*/  SEL R6, RZ, 0x1, P4 ;  /* 0x00000001ff067807 */ /* 0x000fe20002000000 */
[----:B------:R-:W-:Y:S01]  /*0e90*/  LDS R13, [R24+0x3004] ;  /* 0x00300400180d7984 */ /* 0x000fe20000000800 */
[----:B------:R-:W-:Y:S02]  /*0ea0*/  FSETP.GTU.AND P5, PT, R19, RZ, PT ;  /* 0x000000ff1300720b */ /* 0x000fe40003fac000 */
[----:B------:R-:W-:Y:S01]  /*0eb0*/  FSETP.GTU.AND P4, PT, R18, RZ, PT ;  /* 0x000000ff1200720b */ /* 0x000fe20003f8c000 */
[----:B------:R-:W-:Y:S01]  /*0ec0*/  LDS R14, [R24+0x3008] ;  /* 0x00300800180e7984 */ /* 0x000fe20000000800 */
[----:B------:R-:W-:-:S02]  /*0ed0*/  PRMT R2, R7, 0x3340, R2 ;  /* 0x0000334007027816 */ /* 0x000fc40000000002 */
[----:B------:R-:W-:Y:S01]  /*0ee0*/  PRMT R7, R29, 0x3340, R20 ;  /* 0x000033401d077816 */ /* 0x000fe20000000014 */
[----:B------:R1:W2:Y:S01]  /*0ef0*/  LDS R15, [R24+0x300c] ;  /* 0x00300c00180f7984 */ /* 0x0002a20000000800 */
[----:B------:R-:W-:Y:S02]  /*0f00*/  SEL R3, RZ, 0x1, P3 ;  /* 0x00000001ff037807 */ /* 0x000fe40001800000 */
[----:B------:R-:W-:Y:S02]  /*0f10*/  SEL R29, RZ, 0x1, P2 ;  /* 0x00000001ff1d7807 */ /* 0x000fe40001000000 */
[----:B------:R-:W-:Y:S02]  /*0f20*/  FSETP.GTU.AND P3, PT, R17, RZ, PT ;  /* 0x000000ff1100720b */ /* 0x000fe40003f6c000 */
[----:B------:R-:W-:Y:S02]  /*0f30*/  FSETP.GTU.AND P2, PT, R5, RZ, PT ;  /* 0x000000ff0500720b */ /* 0x000fe40003f4c000 */
[----:B------:R-:W-:-:S02]  /*0f40*/  SEL R17, RZ, 0x1, P5 ;  /* 0x00000001ff117807 */ /* 0x000fc40002800000 */
[----:B------:R-:W-:Y:S02]  /*0f50*/  SEL R18, RZ, 0x1, P4 ;  /* 0x00000001ff127807 */ /* 0x000fe40002000000 */
[----:B------:R-:W-:Y:S01]  /*0f60*/  PRMT R3, R4, 0x3340, R3 ;  /* 0x0000334004037816 */ /* 0x000fe20000000003 */
[--C-:B------:R-:W-:Y:S01]  /*0f70*/  IMAD.WIDE R4, R21, 0x4, R26.reuse ;  /* 0x0000000415047825 */ /* 0x100fe200078e021a */
[----:B------:R-:W-:Y:S02]  /*0f80*/  SEL R19, RZ, 0x1, P3 ;  /* 0x00000001ff137807 */ /* 0x000fe40001800000 */
[----:B------:R-:W-:Y:S01]  /*0f90*/  SEL R20, RZ, 0x1, P2 ;  /* 0x00000001ff147807 */ /* 0x000fe20001000000 */
[----:B------:R-:W-:Y:S01]  /*0fa0*/  IMAD.WIDE R26, R25, 0x4, R26 ;  /* 0x00000004191a7825 */ /* 0x000fe200078e021a */
[----:B------:R-:W-:Y:S02]  /*0fb0*/  PRMT R17, R18, 0x3340, R17 ;  /* 0x0000334012117816 */ /* 0x000fe40000000011 */
[----:B------:R-:W-:-:S02]  /*0fc0*/  IADD3 R18, P2, R0, UR4, RZ ;  /* 0x0000000400127c10 */ /* 0x000fc4000ff5e0ff */
[----:B------:R-:W-:Y:S01]  /*0fd0*/  PRMT R23, R23, 0x3340, R22 ;  /* 0x0000334017177816 */ /* 0x000fe20000000016 */
[----:B0-----:R0:W-:Y:S01]  /*0fe0*/  @P6 STG.E.128 desc[UR6][R4.64], R8 ;  /* 0x0000000804006986 */ /* 0x0011e2000c101d06 */
[----:B------:R-:W-:Y:S02]  /*0ff0*/  PRMT R6, R29, 0x3340, R6 ;  /* 0x000033401d067816 */ /* 0x000fe40000000006 */
[----:B-1----:R-:W-:Y:S02]  /*1000*/  PRMT R24, R20, 0x3340, R19 ;  /* 0x0000334014187816 */ /* 0x002fe40000000013 */
[----:B------:R-:W-:Y:S02]  /*1010*/  LEA.HI.X.SX32 R19, R0, UR5, 0x1, P2 ;  /* 0x0000000500137c11 */ /* 0x000fe400090f0eff */
[----:B------:R-:W-:Y:S02]  /*1020*/  PRMT R20, R23, 0x5410, R16 ;  /* 0x0000541017147816 */ /* 0x000fe40000000010 */
[----:B------:R-:W-:-:S02]  /*1030*/  PRMT R21, R7, 0x5410, R2 ;  /* 0x0000541007157816 */ /* 0x000fc40000000002 */
[----:B------:R-:W-:Y:S02]  /*1040*/  PRMT R22, R6, 0x5410, R3 ;  /* 0x0000541006167816 */ /* 0x000fe40000000003 */
[----:B------:R-:W-:Y:S01]  /*1050*/  PRMT R23, R24, 0x5410, R17 ;  /* 0x0000541018177816 */ /* 0x000fe20000000011 */
[----:B--2---:R0:W-:Y:S02]  /*1060*/  @P1 STG.E.128 desc[UR6][R26.64], R12 ;  /* 0x0000000c1a001986 */ /* 0x0041e4000c101d06 */
[----:B0-----:R-:W-:Y:S05]  /*1070*/  @!P0 EXIT ;  /* 0x000000000000894d */ /* 0x001fea0003800000 */
[----:B------:R-:W-:Y:S01]  /*1080*/  STG.E.128 desc[UR6][R18.64], R20 ;  /* 0x0000001412007986 */ /* 0x000fe2000c101d06 */
[----:B------:R-:W-:Y:S05]  /*1090*/  EXIT ;  /* 0x000000000000794d */ /* 0x000fea0003800000 */
.L_x_0:
[----:B------:R-:W-:-:S00]  /*10a0*/  BRA `(.L_x_0) ;  /* 0xfffffffc00fc7947 */ /* 0x000fc0000383ffff */
[----:B------:R-:W-:-:S00]  /*10b0*/  NOP ;  /* 0x0000000000007918 */ /* 0x000fc00000000000 */
        /* <DEDUP_REMOVED lines=12> */
.L_x_1:


//--------------------- .nv.shared.triton_poi_fused_relu_threshold_backward_20 --------------------------
	.section	.nv.shared.triton_poi_fused_relu_threshold_backward_20,"aw",@nobits
	.sectionflags	@""
	.align	16
	.zero		1024


//--------------------- .nv.constant0.triton_poi_fused_relu_threshold_backward_20 --------------------------
	.section	.nv.constant0.triton_poi_fused_relu_threshold_backward_20,"a",@progbits
	.sectionflags	@""
	.align	4
.nv.constant0.triton_poi_fused_relu_threshold_backward_20:
	.zero		560
